	.headerflags	@"EF_CUDA_TEXMODE_UNIFIED EF_CUDA_64BIT_ADDRESS EF_CUDA_ACCELERATORS EF_CUDA_SM90 EF_CUDA_VIRTUAL_SM(EF_CUDA_SM90)"
	.elftype	@"ET_EXEC"


//--------------------- .nv.info                  --------------------------
	.section	.nv.info,"",@"SHT_CUDA_INFO"
	.align	4


	//----- nvinfo : EIATTR_REGCOUNT
	.align		4
        /*0000*/ 	.byte	0x04, 0x2f
        /*0002*/ 	.short	(.L_3 - .L_2)
	.align		4
.L_2:
        /*0004*/ 	.word	index@(triton_poi_fused__native_batch_norm_legit_no_training_relu_0)
        /*0008*/ 	.word	0x00000011


	//----- nvinfo : EIATTR_MIN_STACK_SIZE
	.align		4
.L_3:
        /*000c*/ 	.byte	0x04, 0x12
        /*000e*/ 	.short	(.L_5 - .L_4)
	.align		4
.L_4:
        /*0010*/ 	.word	index@(triton_poi_fused__native_batch_norm_legit_no_training_relu_0)
        /*0014*/ 	.word	0x00000000


	//----- nvinfo : EIATTR_FRAME_SIZE
	.align		4
.L_5:
        /*0018*/ 	.byte	0x04, 0x11
        /*001a*/ 	.short	(.L_7 - .L_6)
	.align		4
.L_6:
        /*001c*/ 	.word	index@(triton_poi_fused__native_batch_norm_legit_no_training_relu_0)
        /*0020*/ 	.word	0x00000000


	//----- nvinfo : EIATTR_MIN_STACK_SIZE
	.align		4
.L_7:
        /*0024*/ 	.byte	0x04, 0x12
        /*0026*/ 	.short	(.L_9 - .L_8)
	.align		4
.L_8:
        /*0028*/ 	.word	index@(triton_poi_fused__native_batch_norm_legit_no_training_relu_0)
        /*002c*/ 	.word	0x00000000
.L_9:


//--------------------- .nv.info.triton_poi_fused__native_batch_norm_legit_no_training_relu_0 --------------------------
	.section	.nv.info.triton_poi_fused__native_batch_norm_legit_no_training_relu_0,"",@"SHT_CUDA_INFO"
	.sectionflags	@""
	.align	4


	//----- nvinfo : EIATTR_CUDA_API_VERSION
	.align		4
        /*0000*/ 	.byte	0x04, 0x37
        /*0002*/ 	.short	(.L_11 - .L_10)
.L_10:
        /*0004*/ 	.word	0x0000007c


	//----- nvinfo : EIATTR_KPARAM_INFO
	.align		4
.L_11:
        /*0008*/ 	.byte	0x04, 0x17
        /*000a*/ 	.short	(.L_13 - .L_12)
.L_12:
        /*000c*/ 	.word	0x00000000
        /*0010*/ 	.short	0x0006
        /*0012*/ 	.short	0x0030
        /*0014*/ 	.byte	0x00, 0xf0, 0x11, 0x00


	//----- nvinfo : EIATTR_KPARAM_INFO
	.align		4
.L_13:
        /*0018*/ 	.byte	0x04, 0x17
        /*001a*/ 	.short	(.L_15 - .L_14)
.L_14:
        /*001c*/ 	.word	0x00000000
        /*0020*/ 	.short	0x0005
        /*0022*/ 	.short	0x0028
        /*0024*/ 	.byte	0x00, 0xf4, 0x21, 0x00


	//----- nvinfo : EIATTR_KPARAM_INFO
	.align		4
.L_15:
        /*0028*/ 	.byte	0x04, 0x17
        /*002a*/ 	.short	(.L_17 - .L_16)
.L_16:
        /*002c*/ 	.word	0x00000000
        /*0030*/ 	.short	0x0004
        /*0032*/ 	.short	0x0020
        /*0034*/ 	.byte	0x00, 0xf4, 0x21, 0x00


	//----- nvinfo : EIATTR_KPARAM_INFO
	.align		4
.L_17:
        /*0038*/ 	.byte	0x04, 0x17
        /*003a*/ 	.short	(.L_19 - .L_18)
.L_18:
        /*003c*/ 	.word	0x00000000
        /*0040*/ 	.short	0x0003
        /*0042*/ 	.short	0x0018
        /*0044*/ 	.byte	0x00, 0xf4, 0x21, 0x00


	//----- nvinfo : EIATTR_KPARAM_INFO
	.align		4
.L_19:
        /*0048*/ 	.byte	0x04, 0x17
        /*004a*/ 	.short	(.L_21 - .L_20)
.L_20:
        /*004c*/ 	.word	0x00000000
        /*0050*/ 	.short	0x0002
        /*0052*/ 	.short	0x0010
        /*0054*/ 	.byte	0x00, 0xf4, 0x21, 0x00


	//----- nvinfo : EIATTR_KPARAM_INFO
	.align		4
.L_21:
        /*0058*/ 	.byte	0x04, 0x17
        /*005a*/ 	.short	(.L_23 - .L_22)
.L_22:
        /*005c*/ 	.word	0x00000000
        /*0060*/ 	.short	0x0001
        /*0062*/ 	.short	0x0008
        /*0064*/ 	.byte	0x00, 0xf4, 0x21, 0x00


	//----- nvinfo : EIATTR_KPARAM_INFO
	.align		4
.L_23:
        /*0068*/ 	.byte	0x04, 0x17
        /*006a*/ 	.short	(.L_25 - .L_24)
.L_24:
        /*006c*/ 	.word	0x00000000
        /*0070*/ 	.short	0x0000
        /*0072*/ 	.short	0x0000
        /*0074*/ 	.byte	0x00, 0xf4, 0x21, 0x00


	//----- nvinfo : EIATTR_SPARSE_MMA_MASK
	.align		4
.L_25:
        /*0078*/ 	.byte	0x03, 0x50
        /*007a*/ 	.short	0x0000


	//----- nvinfo : EIATTR_MAXREG_COUNT
	.align		4
        /*007c*/ 	.byte	0x03, 0x1b
        /*007e*/ 	.short	0x00ff


	//----- nvinfo : EIATTR_EXIT_INSTR_OFFSETS
	.align		4
        /*0080*/ 	.byte	0x04, 0x1c
        /*0082*/ 	.short	(.L_27 - .L_26)


	//   ....[0]....
.L_26:
        /*0084*/ 	.word	0x00000350


	//----- nvinfo : EIATTR_REQNTID
	.align		4
.L_27:
        /*0088*/ 	.byte	0x04, 0x10
        /*008a*/ 	.short	(.L_29 - .L_28)
.L_28:
        /*008c*/ 	.word	0x00000080
        /*0090*/ 	.word	0x00000001
        /*0094*/ 	.word	0x00000001


	//----- nvinfo : EIATTR_CBANK_PARAM_SIZE
	.align		4
.L_29:
        /*0098*/ 	.byte	0x03, 0x19
        /*009a*/ 	.short	0x0034


	//----- nvinfo : EIATTR_PARAM_CBANK
	.align		4
        /*009c*/ 	.byte	0x04, 0x0a
        /*009e*/ 	.short	(.L_31 - .L_30)
	.align		4
.L_30:
        /*00a0*/ 	.word	index@(.nv.constant0.triton_poi_fused__native_batch_norm_legit_no_training_relu_0)
        /*00a4*/ 	.short	0x0210
        /*00a6*/ 	.short	0x0034


	//----- nvinfo : EIATTR_SW_WAR
	.align		4
.L_31:
        /*00a8*/ 	.byte	0x04, 0x36
        /*00aa*/ 	.short	(.L_33 - .L_32)
.L_32:
        /*00ac*/ 	.word	0x00000008
.L_33:


//--------------------- .nv.callgraph             --------------------------
	.section	.nv.callgraph,"",@"SHT_CUDA_CALLGRAPH"
	.align	4
	.sectionentsize	8
	.align		4
        /*0000*/ 	.word	0x00000000
	.align		4
        /*0004*/ 	.word	0xffffffff
	.align		4
        /*0008*/ 	.word	0x00000000
	.align		4
        /*000c*/ 	.word	0xfffffffe
	.align		4
        /*0010*/ 	.word	0x00000000
	.align		4
        /*0014*/ 	.word	0xfffffffd
	.align		4
        /*0018*/ 	.word	0x00000000
	.align		4
        /*001c*/ 	.word	0xfffffffc


//--------------------- .nv.constant4             --------------------------
	.section	.nv.constant4,"a",@progbits
	.align	8
	.align		8
.nv.constant4:
        /*0000*/ 	.dword	_$_str
	.align		8
        /*0008*/ 	.dword	_$_str_$_2


//--------------------- .text.triton_poi_fused__native_batch_norm_legit_no_training_relu_0 --------------------------
	.section	.text.triton_poi_fused__native_batch_norm_legit_no_training_relu_0,"ax",@progbits
	.align	128
        .global         triton_poi_fused__native_batch_norm_legit_no_training_relu_0
        .type           triton_poi_fused__native_batch_norm_legit_no_training_relu_0,@function
        .size           triton_poi_fused__native_batch_norm_legit_no_training_relu_0,(.L_x_1 - triton_poi_fused__native_batch_norm_legit_no_training_relu_0)
        .other          triton_poi_fused__native_batch_norm_legit_no_training_relu_0,@"STO_CUDA_ENTRY STV_DEFAULT"
triton_poi_fused__native_batch_norm_legit_no_training_relu_0:
.text.triton_poi_fused__native_batch_norm_legit_no_training_relu_0:
[----:B------:R-:W-:Y:S01]  /*0000*/  LDC R1, c[0x0][0x28] ;  /* 0x00000a00ff017b82 */ /* 0x000fe20000000800 */
[----:B------:R-:W1:Y:S07]  /*0010*/  S2R R0, SR_TID.X ;  /* 0x0000000000007919 */ /* 0x000e6e0000002100 */
[----:B------:R-:W2:Y:S01]  /*0020*/  LDC.64 R6, c[0x0][0x220] ;  /* 0x00008800ff067b82 */ /* 0x000ea20000000a00 */
[----:B------:R-:W-:Y:S01]  /*0030*/  ULDC.64 UR4, c[0x0][0x208] ;  /* 0x0000820000047ab9 */ /* 0x000fe20000000a00 */
[----:B------:R-:W3:Y:S06]  /*0040*/  S2R R5, SR_CTAID.X ;  /* 0x0000000000057919 */ /* 0x000eec0000002500 */
[----:B------:R-:W4:Y:S08]  /*0050*/  LDC.64 R8, c[0x0][0x228] ;  /* 0x00008a00ff087b82 */ /* 0x000f300000000a00 */
[----:B------:R-:W5:Y:S01]  /*0060*/  LDC.64 R10, c[0x0][0x230] ;  /* 0x00008c00ff0a7b82 */ /* 0x000f620000000a00 */
[----:B-1----:R-:W-:-:S02]  /*0070*/  SHF.L.U32 R0, R0, 0x1, RZ ;  /* 0x0000000100007819 */ /* 0x002fc400000006ff */
[----:B---3--:R-:W-:Y:S02]  /*0080*/  SHF.R.S32.HI R3, RZ, 0x17, R5 ;  /* 0x00000017ff037819 */ /* 0x008fe40000011405 */
[----:B------:R-:W-:Y:S02]  /*0090*/  LOP3.LUT R0, R0, 0xfe, RZ, 0xc0, !PT ;  /* 0x000000fe00007812 */ /* 0x000fe400078ec0ff */
[----:B------:R-:W-:Y:S02]  /*00a0*/  SGXT R3, R3, 0x1 ;  /* 0x000000010303781a */ /* 0x000fe40000000200 */
[----:B------:R-:W-:Y:S02]  /*00b0*/  LEA R0, R5, R0, 0x8 ;  /* 0x0000000005007211 */ /* 0x000fe400078e40ff */
[----:B------:R-:W1:Y:S02]  /*00c0*/  LDC.64 R4, c[0x0][0x218] ;  /* 0x00008600ff047b82 */ /* 0x000e640000000a00 */
[----:B------:R-:W-:-:S04]  /*00d0*/  LEA.HI R3, R3, R0, RZ, 0xa ;  /* 0x0000000003037211 */ /* 0x000fc800078f50ff */
[----:B------:R-:W-:-:S04]  /*00e0*/  SHF.R.S32.HI R3, RZ, 0xa, R3 ;  /* 0x0000000aff037819 */ /* 0x000fc80000011403 */
[----:B------:R-:W-:-:S04]  /*00f0*/  LEA.HI R2, R3, R3, RZ, 0x4 ;  /* 0x0000000303027211 */ /* 0x000fc800078f20ff */
[----:B------:R-:W-:-:S04]  /*0100*/  LOP3.LUT R2, R2, 0xfffffff0, RZ, 0xc0, !PT ;  /* 0xfffffff002027812 */ /* 0x000fc800078ec0ff */
[----:B------:R-:W-:Y:S02]  /*0110*/  IADD3 R13, R3, -R2, RZ ;  /* 0x80000002030d7210 */ /* 0x000fe40007ffe0ff */
[----:B------:R-:W3:Y:S03]  /*0120*/  LDC.64 R2, c[0x0][0x210] ;  /* 0x00008400ff027b82 */ /* 0x000ee60000000a00 */
[----:B--2---:R-:W-:-:S06]  /*0130*/  IMAD.WIDE R6, R13, 0x4, R6 ;  /* 0x000000040d067825 */ /* 0x004fcc00078e0206 */
[----:B------:R-:W2:Y:S01]  /*0140*/  LDG.E.EL R6, desc[UR4][R6.64] ;  /* 0x0000000406067981 */ /* 0x000ea2000c2e1900 */
[----:B-1----:R-:W-:-:S05]  /*0150*/  IMAD.WIDE R4, R13, 0x4, R4 ;  /* 0x000000040d047825 */ /* 0x002fca00078e0204 */
[----:B------:R1:W2:Y:S01]  /*0160*/  LDG.E.EL R12, desc[UR4][R4.64] ;  /* 0x00000004040c7981 */ /* 0x0002a2000c2e1900 */
[----:B---3--:R-:W-:Y:S01]  /*0170*/  IMAD.WIDE R2, R0, 0x4, R2 ;  /* 0x0000000400027825 */ /* 0x008fe200078e0202 */
[----:B------:R-:W-:Y:S01]  /*0180*/  HFMA2.MMA R14, -RZ, RZ, 1.625, 0 ;  /* 0x3e800000ff0e7435 */ /* 0x000fe200000001ff */
[----:B-1----:R-:W1:Y:S04]  /*0190*/  LDC.64 R4, c[0x0][0x238] ;  /* 0x00008e00ff047b82 */ /* 0x002e680000000a00 */
[----:B------:R-:W3:Y:S01]  /*01a0*/  LDG.E.64 R2, desc[UR4][R2.64] ;  /* 0x0000000402027981 */ /* 0x000ee2000c1e1b00 */
[----:B----4-:R-:W-:-:S04]  /*01b0*/  IMAD.WIDE R8, R13, 0x4, R8 ;  /* 0x000000040d087825 */ /* 0x010fc800078e0208 */
[----:B-----5:R-:W-:Y:S02]  /*01c0*/  IMAD.WIDE R10, R13, 0x4, R10 ;  /* 0x000000040d0a7825 */ /* 0x020fe400078e020a */
[----:B------:R-:W4:Y:S04]  /*01d0*/  LDG.E.EL R8, desc[UR4][R8.64] ;  /* 0x0000000408087981 */ /* 0x000f28000c2e1900 */
[----:B------:R-:W4:Y:S01]  /*01e0*/  LDG.E.EL R11, desc[UR4][R10.64] ;  /* 0x000000040a0b7981 */ /* 0x000f22000c2e1900 */
[----:B-1----:R-:W-:-:S04]  /*01f0*/  IMAD.WIDE R4, R0, 0x4, R4 ;  /* 0x0000000400047825 */ /* 0x002fc800078e0204 */
[----:B--2---:R-:W-:-:S04]  /*0200*/  FADD R6, R6, 9.9999997473787516356e-06 ;  /* 0x3727c5ac06067421 */ /* 0x004fc80000000000 */
[----:B------:R-:W1:Y:S02]  /*0210*/  MUFU.SQRT R7, R6 ;  /* 0x0000000600077308 */ /* 0x000e640000002000 */
[C---:B-1----:R-:W-:Y:S02]  /*0220*/  FSETP.GT.AND P0, PT, R7.reuse, 8.50705917302346158658e+37, PT ;  /* 0x7e8000000700780b */ /* 0x042fe40003f04000 */
[----:B------:R-:W-:-:S11]  /*0230*/  FSETP.GEU.AND P1, PT, R7, 1.175494350822287508e-38, PT ;  /* 0x008000000700780b */ /* 0x000fd60003f2e000 */
[----:B------:R-:W-:-:S04]  /*0240*/  @P0 FMUL R7, R7, 0.25 ;  /* 0x3e80000007070820 */ /* 0x000fc80000400000 */
[----:B------:R-:W-:-:S06]  /*0250*/  @!P1 FMUL R7, R7, 16777216 ;  /* 0x4b80000007079820 */ /* 0x000fcc0000400000 */
[----:B------:R-:W1:Y:S01]  /*0260*/  MUFU.RCP R7, R7 ;  /* 0x0000000700077308 */ /* 0x000e620000001000 */
[----:B------:R-:W-:Y:S01]  /*0270*/  FSEL R14, R14, 1, P0 ;  /* 0x3f8000000e0e7808 */ /* 0x000fe20000000000 */
[----:B---3--:R-:W-:-:S04]  /*0280*/  FADD R2, R2, -R12 ;  /* 0x8000000c02027221 */ /* 0x008fc80000000000 */
[----:B------:R-:W-:Y:S01]  /*0290*/  @!P1 FMUL R14, R14, 16777216 ;  /* 0x4b8000000e0e9820 */ /* 0x000fe20000400000 */
[----:B------:R-:W-:-:S03]  /*02a0*/  FADD R3, R3, -R12 ;  /* 0x8000000c03037221 */ /* 0x000fc60000000000 */
[----:B-1----:R-:W-:-:S04]  /*02b0*/  FMUL R14, R7, R14 ;  /* 0x0000000e070e7220 */ /* 0x002fc80000400000 */
[-C--:B------:R-:W-:Y:S01]  /*02c0*/  FMUL R2, R2, R14.reuse ;  /* 0x0000000e02027220 */ /* 0x080fe20000400000 */
[----:B------:R-:W-:-:S03]  /*02d0*/  FMUL R14, R3, R14 ;  /* 0x0000000e030e7220 */ /* 0x000fc60000400000 */
[C-C-:B----4-:R-:W-:Y:S01]  /*02e0*/  FFMA R2, R8.reuse, R2, R11.reuse ;  /* 0x0000000208027223 */ /* 0x150fe2000000000b */
[----:B------:R-:W-:-:S04]  /*02f0*/  FFMA R14, R8, R14, R11 ;  /* 0x0000000e080e7223 */ /* 0x000fc8000000000b */
[----:B------:R-:W-:Y:S02]  /*0300*/  FSETP.GEU.AND P0, PT, R2, RZ, PT ;  /* 0x000000ff0200720b */ /* 0x000fe40003f0e000 */
[----:B------:R-:W-:Y:S02]  /*0310*/  FSETP.GEU.AND P1, PT, R14, RZ, PT ;  /* 0x000000ff0e00720b */ /* 0x000fe40003f2e000 */
[----:B------:R-:W-:Y:S02]  /*0320*/  FSEL R2, R2, RZ, P0 ;  /* 0x000000ff02027208 */ /* 0x000fe40000000000 */
[----:B------:R-:W-:-:S05]  /*0330*/  FSEL R3, R14, RZ, P1 ;  /* 0x000000ff0e037208 */ /* 0x000fca0000800000 */
[----:B------:R-:W-:Y:S01]  /*0340*/  STG.E.64 desc[UR4][R4.64], R2 ;  /* 0x0000000204007986 */ /* 0x000fe2000c101b04 */
[----:B------:R-:W-:Y:S05]  /*0350*/  EXIT ;  /* 0x000000000000794d */ /* 0x000fea0003800000 */
.L_x_0:
[----:B------:R-:W-:-:S00]  /*0360*/  BRA `(.L_x_0) ;  /* 0xfffffffc00fc7947 */ /* 0x000fc0000383ffff */
[----:B------:R-:W-:-:S00]  /*0370*/  NOP ;  /* 0x0000000000007918 */ /* 0x000fc00000000000 */
        /* <DEDUP_REMOVED lines=8> */
.L_x_1:


//--------------------- .nv.global.init           --------------------------
	.section	.nv.global.init,"aw",@progbits
.nv.global.init:
	.type		_$_str,@object
	.size		_$_str,(_$_str_$_2 - _$_str)
_$_str:
        /*0000*/ 	.byte	0x5f, 0x5f, 0x43, 0x55, 0x44, 0x41, 0x5f, 0x46, 0x54, 0x5a, 0x00
	.type		_$_str_$_2,@object
	.size		_$_str_$_2,(.L_1 - _$_str_$_2)
_$_str_$_2:
        /*000b*/ 	.byte	0x5f, 0x5f, 0x43, 0x55, 0x44, 0x41, 0x5f, 0x50, 0x52, 0x45, 0x43, 0x5f, 0x53, 0x51, 0x52, 0x54
        /*001b*/ 	.byte	0x00
.L_1:


//--------------------- .nv.constant0.triton_poi_fused__native_batch_norm_legit_no_training_relu_0 --------------------------
	.section	.nv.constant0.triton_poi_fused__native_batch_norm_legit_no_training_relu_0,"a",@progbits
	.sectionflags	@""
	.align	4
.nv.constant0.triton_poi_fused__native_batch_norm_legit_no_training_relu_0:
	.zero		580
